//
// Generated by NVIDIA NVVM Compiler
//
// Compiler Build ID: CL-36424714
// Cuda compilation tools, release 13.0, V13.0.88
// Based on NVVM 20.0.0
//

.version 9.0
.target sm_100
.address_size 64

	// .globl	_Z9matrixMulPKiS0_Pii

.visible .entry _Z9matrixMulPKiS0_Pii(
	.param .u64 .ptr .align 1 _Z9matrixMulPKiS0_Pii_param_0,
	.param .u64 .ptr .align 1 _Z9matrixMulPKiS0_Pii_param_1,
	.param .u64 .ptr .align 1 _Z9matrixMulPKiS0_Pii_param_2,
	.param .u32 _Z9matrixMulPKiS0_Pii_param_3
)
{
	.reg .pred 	%p<10>;
	.reg .b32 	%r<105>;
	.reg .b64 	%rd<67>;

	ld.param.u64 	%rd14, [_Z9matrixMulPKiS0_Pii_param_0];
	ld.param.u64 	%rd15, [_Z9matrixMulPKiS0_Pii_param_1];
	ld.param.u32 	%r29, [_Z9matrixMulPKiS0_Pii_param_3];
	cvta.to.global.u64 	%rd1, %rd15;
	cvta.to.global.u64 	%rd2, %rd14;
	mov.u32 	%r31, %ctaid.y;
	mov.u32 	%r32, %ntid.y;
	mov.u32 	%r33, %tid.y;
	mad.lo.s32 	%r1, %r31, %r32, %r33;
	mov.u32 	%r34, %ctaid.x;
	mov.u32 	%r35, %ntid.x;
	mov.u32 	%r36, %tid.x;
	mad.lo.s32 	%r2, %r34, %r35, %r36;
	setp.lt.s32 	%p1, %r29, 1;
	mov.b32 	%r104, 0;
	@%p1 bra 	$L__BB0_12;
	mul.lo.s32 	%r3, %r29, %r1;
	and.b32  	%r4, %r29, 7;
	setp.lt.u32 	%p2, %r29, 8;
	mov.b32 	%r99, 0;
	mov.u32 	%r104, %r99;
	@%p2 bra 	$L__BB0_4;
	and.b32  	%r99, %r29, 2147483640;
	neg.s32 	%r93, %r99;
	mul.wide.u32 	%rd16, %r29, 4;
	add.s64 	%rd3, %rd1, %rd16;
	mul.wide.u32 	%rd17, %r29, 8;
	add.s64 	%rd4, %rd1, %rd17;
	mul.wide.u32 	%rd18, %r29, 12;
	add.s64 	%rd5, %rd1, %rd18;
	mul.wide.u32 	%rd19, %r29, 16;
	add.s64 	%rd6, %rd1, %rd19;
	mul.wide.u32 	%rd20, %r29, 20;
	add.s64 	%rd7, %rd1, %rd20;
	mul.wide.u32 	%rd21, %r29, 24;
	add.s64 	%rd8, %rd1, %rd21;
	mul.wide.u32 	%rd22, %r29, 28;
	add.s64 	%rd9, %rd1, %rd22;
	mul.wide.u32 	%rd23, %r3, 4;
	add.s64 	%rd24, %rd23, %rd2;
	add.s64 	%rd66, %rd24, 16;
	mov.b32 	%r104, 0;
	mov.u32 	%r92, %r2;
$L__BB0_3:
	.pragma "nounroll";
	mul.wide.s32 	%rd25, %r92, 4;
	add.s64 	%rd26, %rd3, %rd25;
	add.s64 	%rd27, %rd4, %rd25;
	add.s64 	%rd28, %rd5, %rd25;
	add.s64 	%rd29, %rd6, %rd25;
	add.s64 	%rd30, %rd7, %rd25;
	add.s64 	%rd31, %rd8, %rd25;
	add.s64 	%rd32, %rd9, %rd25;
	add.s64 	%rd33, %rd1, %rd25;
	ld.global.u32 	%r40, [%rd66+-16];
	ld.global.u32 	%r41, [%rd33];
	mad.lo.s32 	%r42, %r41, %r40, %r104;
	ld.global.u32 	%r43, [%rd66+-12];
	ld.global.u32 	%r44, [%rd26];
	mad.lo.s32 	%r45, %r44, %r43, %r42;
	ld.global.u32 	%r46, [%rd66+-8];
	ld.global.u32 	%r47, [%rd27];
	mad.lo.s32 	%r48, %r47, %r46, %r45;
	ld.global.u32 	%r49, [%rd66+-4];
	ld.global.u32 	%r50, [%rd28];
	mad.lo.s32 	%r51, %r50, %r49, %r48;
	ld.global.u32 	%r52, [%rd66];
	ld.global.u32 	%r53, [%rd29];
	mad.lo.s32 	%r54, %r53, %r52, %r51;
	ld.global.u32 	%r55, [%rd66+4];
	ld.global.u32 	%r56, [%rd30];
	mad.lo.s32 	%r57, %r56, %r55, %r54;
	ld.global.u32 	%r58, [%rd66+8];
	ld.global.u32 	%r59, [%rd31];
	mad.lo.s32 	%r60, %r59, %r58, %r57;
	ld.global.u32 	%r61, [%rd66+12];
	ld.global.u32 	%r62, [%rd32];
	mad.lo.s32 	%r104, %r62, %r61, %r60;
	add.s32 	%r93, %r93, 8;
	shl.b32 	%r63, %r29, 3;
	add.s32 	%r92, %r92, %r63;
	add.s64 	%rd66, %rd66, 32;
	setp.ne.s32 	%p3, %r93, 0;
	@%p3 bra 	$L__BB0_3;
$L__BB0_4:
	setp.eq.s32 	%p4, %r4, 0;
	@%p4 bra 	$L__BB0_12;
	and.b32  	%r16, %r29, 3;
	setp.lt.u32 	%p5, %r4, 4;
	@%p5 bra 	$L__BB0_7;
	add.s32 	%r65, %r99, %r3;
	mul.wide.u32 	%rd34, %r65, 4;
	add.s64 	%rd35, %rd2, %rd34;
	ld.global.u32 	%r66, [%rd35];
	mad.lo.s32 	%r67, %r99, %r29, %r2;
	mul.wide.s32 	%rd36, %r67, 4;
	add.s64 	%rd37, %rd1, %rd36;
	ld.global.u32 	%r68, [%rd37];
	mad.lo.s32 	%r69, %r68, %r66, %r104;
	cvt.u64.u32 	%rd38, %r3;
	cvt.u64.u32 	%rd39, %r99;
	add.s64 	%rd40, %rd39, %rd38;
	shl.b64 	%rd41, %rd40, 2;
	add.s64 	%rd42, %rd2, %rd41;
	ld.global.u32 	%r70, [%rd42+4];
	mul.wide.u32 	%rd43, %r29, 4;
	add.s64 	%rd44, %rd37, %rd43;
	ld.global.u32 	%r71, [%rd44];
	mad.lo.s32 	%r72, %r71, %r70, %r69;
	ld.global.u32 	%r73, [%rd42+8];
	add.s64 	%rd45, %rd44, %rd43;
	ld.global.u32 	%r74, [%rd45];
	mad.lo.s32 	%r75, %r74, %r73, %r72;
	ld.global.u32 	%r76, [%rd42+12];
	add.s64 	%rd46, %rd45, %rd43;
	ld.global.u32 	%r77, [%rd46];
	mad.lo.s32 	%r104, %r77, %r76, %r75;
	add.s32 	%r99, %r99, 4;
$L__BB0_7:
	setp.eq.s32 	%p6, %r16, 0;
	@%p6 bra 	$L__BB0_12;
	setp.eq.s32 	%p7, %r16, 1;
	@%p7 bra 	$L__BB0_10;
	add.s32 	%r79, %r99, %r3;
	mul.wide.u32 	%rd47, %r79, 4;
	add.s64 	%rd48, %rd2, %rd47;
	ld.global.u32 	%r80, [%rd48];
	mad.lo.s32 	%r81, %r99, %r29, %r2;
	mul.wide.s32 	%rd49, %r81, 4;
	add.s64 	%rd50, %rd1, %rd49;
	ld.global.u32 	%r82, [%rd50];
	mad.lo.s32 	%r83, %r82, %r80, %r104;
	cvt.u64.u32 	%rd51, %r3;
	cvt.u64.u32 	%rd52, %r99;
	add.s64 	%rd53, %rd52, %rd51;
	shl.b64 	%rd54, %rd53, 2;
	add.s64 	%rd55, %rd2, %rd54;
	ld.global.u32 	%r84, [%rd55+4];
	mul.wide.u32 	%rd56, %r29, 4;
	add.s64 	%rd57, %rd50, %rd56;
	ld.global.u32 	%r85, [%rd57];
	mad.lo.s32 	%r104, %r85, %r84, %r83;
	add.s32 	%r99, %r99, 2;
$L__BB0_10:
	and.b32  	%r86, %r29, 1;
	setp.eq.b32 	%p8, %r86, 1;
	not.pred 	%p9, %p8;
	@%p9 bra 	$L__BB0_12;
	add.s32 	%r87, %r99, %r3;
	mul.wide.u32 	%rd58, %r87, 4;
	add.s64 	%rd59, %rd2, %rd58;
	ld.global.u32 	%r88, [%rd59];
	mad.lo.s32 	%r89, %r99, %r29, %r2;
	mul.wide.s32 	%rd60, %r89, 4;
	add.s64 	%rd61, %rd1, %rd60;
	ld.global.u32 	%r90, [%rd61];
	mad.lo.s32 	%r104, %r90, %r88, %r104;
$L__BB0_12:
	ld.param.u64 	%rd65, [_Z9matrixMulPKiS0_Pii_param_2];
	cvta.to.global.u64 	%rd62, %rd65;
	mad.lo.s32 	%r91, %r29, %r1, %r2;
	mul.wide.s32 	%rd63, %r91, 4;
	add.s64 	%rd64, %rd62, %rd63;
	st.global.u32 	[%rd64], %r104;
	ret;

}


// ===== COMPILED SASS (sm_100) =====

	.target	sm_100

	.elftype	@"ET_EXEC"


//--------------------- .note.nv.tkinfo           --------------------------
	.section	.note.nv.tkinfo,"",@"SHT_NOTE"
	.sectionflags	@"SHF_NOTE_NV_TKINFO"
	.tkinfo
        /*0018*/ 	.word	0x00000002
        /*0030*/ 	.string	""
        /*0030*/ 	.string	"ptxas"
        /*0030*/ 	.string	"Cuda compilation tools, release 13.0, V13.0.88"
        /*0030*/ 	.string	"Build cuda_13.0.r13.0/compiler.36424714_0"
        /*0030*/ 	.string	"-arch sm_100 -m 64 "



//--------------------- .note.nv.cuinfo           --------------------------
	.section	.note.nv.cuinfo,"",@"SHT_NOTE"
	.sectionflags	@"SHF_NOTE_NV_CUINFO"
        /*0018*/ 	.short	0x0002
        /*001a*/ 	.short	0x0064
        /*001c*/ 	.short	0x0082
	.zero		2


//--------------------- .nv.info                  --------------------------
	.section	.nv.info,"",@"SHT_CUDA_INFO"
	.align	4


	//----- nvinfo : EIATTR_REGCOUNT
	.align		4
        /*0000*/ 	.byte	0x04, 0x2f
        /*0002*/ 	.short	(.L_1 - .L_0)
	.align		4
.L_0:
        /*0004*/ 	.word	index@(_Z9matrixMulPKiS0_Pii)
        /*0008*/ 	.word	0x0000001e


	//----- nvinfo : EIATTR_FRAME_SIZE
	.align		4
.L_1:
        /*000c*/ 	.byte	0x04, 0x11
        /*000e*/ 	.short	(.L_3 - .L_2)
	.align		4
.L_2:
        /*0010*/ 	.word	index@(_Z9matrixMulPKiS0_Pii)
        /*0014*/ 	.word	0x00000000


	//----- nvinfo : EIATTR_MIN_STACK_SIZE
	.align		4
.L_3:
        /*0018*/ 	.byte	0x04, 0x12
        /*001a*/ 	.short	(.L_5 - .L_4)
	.align		4
.L_4:
        /*001c*/ 	.word	index@(_Z9matrixMulPKiS0_Pii)
        /*0020*/ 	.word	0x00000000
.L_5:


//--------------------- .nv.compat                --------------------------
	.section	.nv.compat,"",@"SHT_CUDA_COMPAT_INFO"
	.align	4
        /*0000*/ 	.byte	0x02, 0x09, 0x00, 0x00, 0x02, 0x02, 0x01, 0x00, 0x02, 0x05, 0x05, 0x00, 0x03, 0x07, 0x01, 0x01
        /*0010*/ 	.byte	0x02, 0x03, 0x00, 0x00, 0x02, 0x06, 0x01, 0x00, 0x04, 0x0b, 0x08, 0x00, 0x09, 0x00, 0x00, 0x00
        /*0020*/ 	.byte	0x00, 0x00, 0x00, 0x00


//--------------------- .nv.info._Z9matrixMulPKiS0_Pii --------------------------
	.section	.nv.info._Z9matrixMulPKiS0_Pii,"",@"SHT_CUDA_INFO"
	.sectionflags	@""
	.align	4


	//----- nvinfo : EIATTR_CUDA_API_VERSION
	.align		4
        /*0000*/ 	.byte	0x04, 0x37
        /*0002*/ 	.short	(.L_7 - .L_6)
.L_6:
        /*0004*/ 	.word	0x00000082


	//----- nvinfo : EIATTR_KPARAM_INFO
	.align		4
.L_7:
        /*0008*/ 	.byte	0x04, 0x17
        /*000a*/ 	.short	(.L_9 - .L_8)
.L_8:
        /*000c*/ 	.word	0x00000000
        /*0010*/ 	.short	0x0003
        /*0012*/ 	.short	0x0018
        /*0014*/ 	.byte	0x00, 0xf0, 0x11, 0x00


	//----- nvinfo : EIATTR_KPARAM_INFO
	.align		4
.L_9:
        /*0018*/ 	.byte	0x04, 0x17
        /*001a*/ 	.short	(.L_11 - .L_10)
.L_10:
        /*001c*/ 	.word	0x00000000
        /*0020*/ 	.short	0x0002
        /*0022*/ 	.short	0x0010
        /*0024*/ 	.byte	0x00, 0xf5, 0x21, 0x00


	//----- nvinfo : EIATTR_KPARAM_INFO
	.align		4
.L_11:
        /*0028*/ 	.byte	0x04, 0x17
        /*002a*/ 	.short	(.L_13 - .L_12)
.L_12:
        /*002c*/ 	.word	0x00000000
        /*0030*/ 	.short	0x0001
        /*0032*/ 	.short	0x0008
        /*0034*/ 	.byte	0x00, 0xf5, 0x21, 0x00


	//----- nvinfo : EIATTR_KPARAM_INFO
	.align		4
.L_13:
        /*0038*/ 	.byte	0x04, 0x17
        /*003a*/ 	.short	(.L_15 - .L_14)
.L_14:
        /*003c*/ 	.word	0x00000000
        /*0040*/ 	.short	0x0000
        /*0042*/ 	.short	0x0000
        /*0044*/ 	.byte	0x00, 0xf5, 0x21, 0x00


	//----- nvinfo : EIATTR_SPARSE_MMA_MASK
	.align		4
.L_15:
        /*0048*/ 	.byte	0x03, 0x50
        /*004a*/ 	.short	0x0000


	//----- nvinfo : EIATTR_MAXREG_COUNT
	.align		4
        /*004c*/ 	.byte	0x03, 0x1b
        /*004e*/ 	.short	0x00ff


	//----- nvinfo : EIATTR_MERCURY_ISA_VERSION
	.align		4
        /*0050*/ 	.byte	0x03, 0x5f
        /*0052*/ 	.short	0x0101


	//----- nvinfo : EIATTR_VRC_CTA_INIT_COUNT
	.align		4
        /*0054*/ 	.byte	0x02, 0x4a
	.zero		1
	.zero		1


	//----- nvinfo : EIATTR_EXIT_INSTR_OFFSETS
	.align		4
        /*0058*/ 	.byte	0x04, 0x1c
        /*005a*/ 	.short	(.L_17 - .L_16)


	//   ....[0]....
.L_16:
        /*005c*/ 	.word	0x00000ab0


	//----- nvinfo : EIATTR_CBANK_PARAM_SIZE
	.align		4
.L_17:
        /*0060*/ 	.byte	0x03, 0x19
        /*0062*/ 	.short	0x001c


	//----- nvinfo : EIATTR_PARAM_CBANK
	.align		4
        /*0064*/ 	.byte	0x04, 0x0a
        /*0066*/ 	.short	(.L_19 - .L_18)
	.align		4
.L_18:
        /*0068*/ 	.word	index@(.nv.constant0._Z9matrixMulPKiS0_Pii)
        /*006c*/ 	.short	0x0380
        /*006e*/ 	.short	0x001c


	//----- nvinfo : EIATTR_SW_WAR
	.align		4
.L_19:
        /*0070*/ 	.byte	0x04, 0x36
        /*0072*/ 	.short	(.L_21 - .L_20)
.L_20:
        /*0074*/ 	.word	0x00000008
.L_21:


//--------------------- .nv.callgraph             --------------------------
	.section	.nv.callgraph,"",@"SHT_CUDA_CALLGRAPH"
	.align	4
	.sectionentsize	8
	.align		4
        /*0000*/ 	.word	0x00000000
	.align		4
        /*0004*/ 	.word	0xffffffff
	.align		4
        /*0008*/ 	.word	0x00000000
	.align		4
        /*000c*/ 	.word	0xfffffffe
	.align		4
        /*0010*/ 	.word	0x00000000
	.align		4
        /*0014*/ 	.word	0xfffffffd
	.align		4
        /*0018*/ 	.word	0x00000000
	.align		4
        /*001c*/ 	.word	0xfffffffc


//--------------------- .text._Z9matrixMulPKiS0_Pii --------------------------
	.section	.text._Z9matrixMulPKiS0_Pii,"ax",@progbits
	.align	128
        .global         _Z9matrixMulPKiS0_Pii
        .type           _Z9matrixMulPKiS0_Pii,@function
        .size           _Z9matrixMulPKiS0_Pii,(.L_x_5 - _Z9matrixMulPKiS0_Pii)
        .other          _Z9matrixMulPKiS0_Pii,@"STO_CUDA_ENTRY STV_DEFAULT"
_Z9matrixMulPKiS0_Pii:
.text._Z9matrixMulPKiS0_Pii:
[----:B------:R-:W-:Y:S01]  /*0000*/  LDC R1, c[0x0][0x37c] ;  /* 0x0000df00ff017b82 */ /* 0x000fe20000000800 */
[----:B------:R-:W0:Y:S01]  /*0010*/  S2R R3, SR_TID.Y ;  /* 0x0000000000037919 */ /* 0x000e220000002200 */
[----:B------:R-:W1:Y:S06]  /*0020*/  LDCU UR18, c[0x0][0x398] ;  /* 0x00007300ff1277ac */ /* 0x000e6c0008000800 */
[----:B------:R-:W0:Y:S01]  /*0030*/  LDC R0, c[0x0][0x364] ;  /* 0x0000d900ff007b82 */ /* 0x000e220000000800 */
[----:B------:R-:W-:Y:S01]  /*0040*/  HFMA2 R12, -RZ, RZ, 0, 0 ;  /* 0x00000000ff0c7431 */ /* 0x000fe200000001ff */
[----:B------:R-:W2:Y:S01]  /*0050*/  S2R R2, SR_TID.X ;  /* 0x0000000000027919 */ /* 0x000ea20000002100 */
[----:B------:R-:W3:Y:S05]  /*0060*/  LDCU.64 UR16, c[0x0][0x358] ;  /* 0x00006b00ff1077ac */ /* 0x000eea0008000a00 */
[----:B------:R-:W0:Y:S08]  /*0070*/  S2UR UR4, SR_CTAID.Y ;  /* 0x00000000000479c3 */ /* 0x000e300000002600 */
[----:B------:R-:W2:Y:S01]  /*0080*/  S2UR UR5, SR_CTAID.X ;  /* 0x00000000000579c3 */ /* 0x000ea20000002500 */
[----:B-1----:R-:W-:-:S07]  /*0090*/  UISETP.GE.AND UP0, UPT, UR18, 0x1, UPT ;  /* 0x000000011200788c */ /* 0x002fce000bf06270 */
[----:B------:R-:W2:Y:S01]  /*00a0*/  LDC R13, c[0x0][0x360] ;  /* 0x0000d800ff0d7b82 */ /* 0x000ea20000000800 */
[----:B0-----:R-:W-:Y:S02]  /*00b0*/  IMAD R0, R0, UR4, R3 ;  /* 0x0000000400007c24 */ /* 0x001fe4000f8e0203 */
[----:B--2---:R-:W-:Y:S01]  /*00c0*/  IMAD R13, R13, UR5, R2 ;  /* 0x000000050d0d7c24 */ /* 0x004fe2000f8e0202 */
[----:B---3--:R-:W-:Y:S06]  /*00d0*/  BRA.U !UP0, `(.L_x_0) ;  /* 0x0000000908647547 */ /* 0x008fec000b800000 */
[----:B------:R-:W-:Y:S02]  /*00e0*/  UISETP.GE.U32.AND UP1, UPT, UR18, 0x8, UPT ;  /* 0x000000081200788c */ /* 0x000fe4000bf26070 */
[----:B------:R-:W-:Y:S01]  /*00f0*/  IMAD R5, R0, UR18, RZ ;  /* 0x0000001200057c24 */ /* 0x000fe2000f8e02ff */
[----:B------:R-:W-:Y:S01]  /*0100*/  ULOP3.LUT UR19, UR18, 0x7, URZ, 0xc0, !UPT ;  /* 0x0000000712137892 */ /* 0x000fe2000f8ec0ff */
[----:B------:R-:W-:Y:S01]  /*0110*/  MOV R12, RZ ;  /* 0x000000ff000c7202 */ /* 0x000fe20000000f00 */
[----:B------:R-:W-:Y:S02]  /*0120*/  UMOV UR4, URZ ;  /* 0x000000ff00047c82 */ /* 0x000fe40008000000 */
[----:B------:R-:W-:Y:S02]  /*0130*/  UISETP.NE.AND UP0, UPT, UR19, URZ, UPT ;  /* 0x000000ff1300728c */ /* 0x000fe4000bf05270 */
[----:B------:R-:W-:Y:S09]  /*0140*/  BRA.U !UP1, `(.L_x_1) ;  /* 0x0000000509087547 */ /* 0x000ff2000b800000 */
[----:B------:R-:W0:Y:S01]  /*0150*/  LDCU.128 UR20, c[0x0][0x380] ;  /* 0x00007000ff1477ac */ /* 0x000e220008000c00 */
[----:B------:R-:W-:Y:S02]  /*0160*/  MOV R12, RZ ;  /* 0x000000ff000c7202 */ /* 0x000fe40000000f00 */
[----:B------:R-:W-:Y:S01]  /*0170*/  MOV R14, R13 ;  /* 0x0000000d000e7202 */ /* 0x000fe20000000f00 */
[----:B------:R-:W-:-:S04]  /*0180*/  ULOP3.LUT UR4, UR18, 0x7ffffff8, URZ, 0xc0, !UPT ;  /* 0x7ffffff812047892 */ /* 0x000fc8000f8ec0ff */
[----:B------:R-:W-:Y:S01]  /*0190*/  UIADD3 UR5, UPT, UPT, -UR4, URZ, URZ ;  /* 0x000000ff04057290 */ /* 0x000fe2000fffe1ff */
[----:B0-----:R-:W-:Y:S01]  /*01a0*/  MOV R2, UR20 ;  /* 0x0000001400027c02 */ /* 0x001fe20008000f00 */
[----:B------:R-:W-:Y:S01]  /*01b0*/  UIMAD.WIDE.U32 UR6, UR18, 0xc, UR22 ;  /* 0x0000000c120678a5 */ /* 0x000fe2000f8e0016 */
[----:B------:R-:W-:Y:S01]  /*01c0*/  MOV R3, UR21 ;  /* 0x0000001500037c02 */ /* 0x000fe20008000f00 */
[----:B------:R-:W-:Y:S02]  /*01d0*/  UIMAD.WIDE.U32 UR8, UR18, 0x10, UR22 ;  /* 0x00000010120878a5 */ /* 0x000fe4000f8e0016 */
[----:B------:R-:W-:Y:S01]  /*01e0*/  UIMAD.WIDE.U32 UR10, UR18, 0x14, UR22 ;  /* 0x00000014120a78a5 */ /* 0x000fe2000f8e0016 */
[----:B------:R-:W-:Y:S01]  /*01f0*/  IMAD.WIDE.U32 R2, R5, 0x4, R2 ;  /* 0x0000000405027825 */ /* 0x000fe200078e0002 */
[----:B------:R-:W-:Y:S02]  /*0200*/  UIMAD.WIDE.U32 UR12, UR18, 0x18, UR22 ;  /* 0x00000018120c78a5 */ /* 0x000fe4000f8e0016 */
[----:B------:R-:W-:Y:S01]  /*0210*/  UIMAD.WIDE.U32 UR14, UR18, 0x1c, UR22 ;  /* 0x0000001c120e78a5 */ /* 0x000fe2000f8e0016 */
[----:B------:R-:W-:-:S04]  /*0220*/  IADD3 R2, P0, PT, R2, 0x10, RZ ;  /* 0x0000001002027810 */ /* 0x000fc80007f1e0ff */
[----:B------:R-:W-:-:S09]  /*0230*/  IADD3.X R3, PT, PT, RZ, R3, RZ, P0, !PT ;  /* 0x00000003ff037210 */ /* 0x000fd200007fe4ff */
.L_x_2:
[----:B------:R-:W-:Y:S01]  /*0240*/  HFMA2 R23, -RZ, RZ, 0, 2.384185791015625e-07 ;  /* 0x00000004ff177431 */ /* 0x000fe200000001ff */
[----:B------:R-:W-:Y:S01]  /*0250*/  UIMAD.WIDE.U32 UR24, UR18, 0x4, UR22 ;  /* 0x00000004121878a5 */ /* 0x000fe2000f8e0016 */
[----:B------:R-:W2:Y:S01]  /*0260*/  LDG.E R21, desc[UR16][R2.64+-0x10] ;  /* 0xfffff01002157981 */ /* 0x000ea2000c1e1900 */
[----:B------:R-:W-:Y:S01]  /*0270*/  UIMAD.WIDE.U32 UR20, UR18, 0x8, UR22 ;  /* 0x00000008121478a5 */ /* 0x000fe2000f8e0016 */
[----:B------:R-:W-:Y:S02]  /*0280*/  IMAD.MOV.U32 R11, RZ, RZ, 0x4 ;  /* 0x00000004ff0b7424 */ /* 0x000fe400078e00ff */
[----:B------:R-:W-:Y:S01]  /*0290*/  HFMA2 R7, -RZ, RZ, 0, 2.384185791015625e-07 ;  /* 0x00000004ff077431 */ /* 0x000fe200000001ff */
[----:B------:R-:W3:Y:S01]  /*02a0*/  LDG.E R19, desc[UR16][R2.64+-0xc] ;  /* 0xfffff41002137981 */ /* 0x000ee2000c1e1900 */
[----:B------:R-:W-:Y:S02]  /*02b0*/  MOV R8, UR24 ;  /* 0x0000001800087c02 */ /* 0x000fe40008000f00 */
[----:B------:R-:W-:Y:S01]  /*02c0*/  MOV R9, UR25 ;  /* 0x0000001900097c02 */ /* 0x000fe20008000f00 */
[C---:B------:R-:W-:Y:S01]  /*02d0*/  IMAD.WIDE R22, R14.reuse, R23, UR22 ;  /* 0x000000160e167e25 */ /* 0x040fe2000f8e0217 */
[----:B------:R-:W-:Y:S01]  /*02e0*/  MOV R24, UR20 ;  /* 0x0000001400187c02 */ /* 0x000fe20008000f00 */
[----:B------:R-:W4:Y:S01]  /*02f0*/  LDG.E R17, desc[UR16][R2.64+-0x8] ;  /* 0xfffff81002117981 */ /* 0x000f22000c1e1900 */
[----:B------:R-:W-:Y:S01]  /*0300*/  MOV R25, UR21 ;  /* 0x0000001500197c02 */ /* 0x000fe20008000f00 */
[----:B------:R-:W-:-:S02]  /*0310*/  IMAD.WIDE R8, R14, 0x4, R8 ;  /* 0x000000040e087825 */ /* 0x000fc400078e0208 */
[----:B------:R-:W2:Y:S02]  /*0320*/  LDG.E R22, desc[UR16][R22.64] ;  /* 0x0000001016167981 */ /* 0x000ea4000c1e1900 */
[C---:B------:R-:W-:Y:S01]  /*0330*/  IMAD.WIDE R24, R14.reuse, 0x4, R24 ;  /* 0x000000040e187825 */ /* 0x040fe200078e0218 */
[----:B------:R-:W-:Y:S01]  /*0340*/  MOV R5, 0x4 ;  /* 0x0000000400057802 */ /* 0x000fe20000000f00 */
[----:B------:R0:W3:Y:S02]  /*0350*/  LDG.E R20, desc[UR16][R8.64] ;  /* 0x0000001008147981 */ /* 0x0000e4000c1e1900 */
[C---:B------:R-:W-:Y:S02]  /*0360*/  IMAD.WIDE R10, R14.reuse, R11, UR6 ;  /* 0x000000060e0a7e25 */ /* 0x040fe4000f8e020b */
[----:B------:R-:W4:Y:S02]  /*0370*/  LDG.E R18, desc[UR16][R24.64] ;  /* 0x0000001018127981 */ /* 0x000f24000c1e1900 */
[----:B------:R-:W-:-:S04]  /*0380*/  IMAD.WIDE R4, R14, R5, UR8 ;  /* 0x000000080e047e25 */ /* 0x000fc8000f8e0205 */
[----:B------:R-:W-:Y:S01]  /*0390*/  HFMA2 R27, -RZ, RZ, 0, 2.384185791015625e-07 ;  /* 0x00000004ff1b7431 */ /* 0x000fe200000001ff */
[----:B------:R1:W5:Y:S01]  /*03a0*/  LDG.E R16, desc[UR16][R10.64] ;  /* 0x000000100a107981 */ /* 0x000362000c1e1900 */
[----:B0-----:R-:W-:-:S03]  /*03b0*/  MOV R9, 0x4 ;  /* 0x0000000400097802 */ /* 0x001fc60000000f00 */
[----:B------:R-:W5:Y:S01]  /*03c0*/  LDG.E R15, desc[UR16][R2.64+-0x4] ;  /* 0xfffffc10020f7981 */ /* 0x000f62000c1e1900 */
[----:B------:R-:W-:-:S03]  /*03d0*/  IMAD.WIDE R6, R14, R7, UR10 ;  /* 0x0000000a0e067e25 */ /* 0x000fc6000f8e0207 */
[----:B------:R0:W5:Y:S01]  /*03e0*/  LDG.E R4, desc[UR16][R4.64] ;  /* 0x0000001004047981 */ /* 0x000162000c1e1900 */
[----:B------:R-:W-:-:S03]  /*03f0*/  IMAD.WIDE R8, R14, R9, UR12 ;  /* 0x0000000c0e087e25 */ /* 0x000fc6000f8e0209 */
[----:B------:R-:W5:Y:S01]  /*0400*/  LDG.E R23, desc[UR16][R2.64] ;  /* 0x0000001002177981 */ /* 0x000f62000c1e1900 */
[----:B-1----:R-:W-:-:S03]  /*0410*/  IMAD.WIDE R10, R14, R27, UR14 ;  /* 0x0000000e0e0a7e25 */ /* 0x002fc6000f8e021b */
[----:B------:R-:W5:Y:S04]  /*0420*/  LDG.E R7, desc[UR16][R6.64] ;  /* 0x0000001006077981 */ /* 0x000f68000c1e1900 */
[----:B------:R-:W5:Y:S04]  /*0430*/  LDG.E R24, desc[UR16][R2.64+0x4] ;  /* 0x0000041002187981 */ /* 0x000f68000c1e1900 */
[----:B------:R-:W5:Y:S04]  /*0440*/  LDG.E R8, desc[UR16][R8.64] ;  /* 0x0000001008087981 */ /* 0x000f68000c1e1900 */
[----:B------:R-:W5:Y:S04]  /*0450*/  LDG.E R25, desc[UR16][R2.64+0x8] ;  /* 0x0000081002197981 */ /* 0x000f68000c1e1900 */
[----:B------:R-:W5:Y:S04]  /*0460*/  LDG.E R10, desc[UR16][R10.64] ;  /* 0x000000100a0a7981 */ /* 0x000f68000c1e1900 */
[----:B------:R1:W5:Y:S01]  /*0470*/  LDG.E R27, desc[UR16][R2.64+0xc] ;  /* 0x00000c10021b7981 */ /* 0x000362000c1e1900 */
[----:B------:R-:W-:-:S04]  /*0480*/  UIADD3 UR5, UPT, UPT, UR5, 0x8, URZ ;  /* 0x0000000805057890 */ /* 0x000fc8000fffe0ff */
[----:B------:R-:W-:Y:S01]  /*0490*/  UISETP.NE.AND UP1, UPT, UR5, URZ, UPT ;  /* 0x000000ff0500728c */ /* 0x000fe2000bf25270 */
[----:B0-----:R-:W-:Y:S02]  /*04a0*/  MOV R5, UR18 ;  /* 0x0000001200057c02 */ /* 0x001fe40008000f00 */
[----:B-1----:R-:W-:Y:S02]  /*04b0*/  IADD3 R2, P0, PT, R2, 0x20, RZ ;  /* 0x0000002002027810 */ /* 0x002fe40007f1e0ff */
[----:B------:R-:W-:Y:S02]  /*04c0*/  LEA R14, R5, R14, 0x3 ;  /* 0x0000000e050e7211 */ /* 0x000fe400078e18ff */
[----:B------:R-:W-:Y:S01]  /*04d0*/  IADD3.X R3, PT, PT, RZ, R3, RZ, P0, !PT ;  /* 0x00000003ff037210 */ /* 0x000fe200007fe4ff */
[----:B--2---:R-:W-:-:S04]  /*04e0*/  IMAD R21, R21, R22, R12 ;  /* 0x0000001615157224 */ /* 0x004fc800078e020c */
[----:B---3--:R-:W-:-:S04]  /*04f0*/  IMAD R19, R19, R20, R21 ;  /* 0x0000001413137224 */ /* 0x008fc800078e0215 */
[----:B----4-:R-:W-:-:S04]  /*0500*/  IMAD R17, R17, R18, R19 ;  /* 0x0000001211117224 */ /* 0x010fc800078e0213 */
[----:B-----5:R-:W-:-:S04]  /*0510*/  IMAD R15, R15, R16, R17 ;  /* 0x000000100f0f7224 */ /* 0x020fc800078e0211 */
[----:B------:R-:W-:-:S04]  /*0520*/  IMAD R4, R23, R4, R15 ;  /* 0x0000000417047224 */ /* 0x000fc800078e020f */
[----:B------:R-:W-:-:S04]  /*0530*/  IMAD R4, R24, R7, R4 ;  /* 0x0000000718047224 */ /* 0x000fc800078e0204 */
[----:B------:R-:W-:-:S04]  /*0540*/  IMAD R4, R25, R8, R4 ;  /* 0x0000000819047224 */ /* 0x000fc800078e0204 */
[----:B------:R-:W-:Y:S01]  /*0550*/  IMAD R12, R27, R10, R4 ;  /* 0x0000000a1b0c7224 */ /* 0x000fe200078e0204 */
[----:B------:R-:W-:Y:S06]  /*0560*/  BRA.U UP1, `(.L_x_2) ;  /* 0xfffffffd01347547 */ /* 0x000fec000b83ffff */
.L_x_1:
[----:B------:R-:W-:Y:S05]  /*0570*/  BRA.U !UP0, `(.L_x_0) ;  /* 0x00000005083c7547 */ /* 0x000fea000b800000 */
[----:B------:R-:W-:Y:S01]  /*0580*/  UISETP.GE.U32.AND UP0, UPT, UR19, 0x4, UPT ;  /* 0x000000041300788c */ /* 0x000fe2000bf06070 */
[----:B------:R-:W-:Y:S01]  /*0590*/  IMAD R2, R0, UR18, RZ ;  /* 0x0000001200027c24 */ /* 0x000fe2000f8e02ff */
[----:B------:R-:W-:-:S04]  /*05a0*/  ULOP3.LUT UR5, UR18, 0x3, URZ, 0xc0, !UPT ;  /* 0x0000000312057892 */ /* 0x000fc8000f8ec0ff */
[----:B------:R-:W-:-:S03]  /*05b0*/  UISETP.NE.AND UP1, UPT, UR5, URZ, UPT ;  /* 0x000000ff0500728c */ /* 0x000fc6000bf25270 */
[----:B------:R-:W-:Y:S08]  /*05c0*/  BRA.U !UP0, `(.L_x_3) ;  /* 0x00000001087c7547 */ /* 0x000ff0000b800000 */
[----:B------:R-:W0:Y:S01]  /*05d0*/  LDC.64 R6, c[0x0][0x388] ;  /* 0x0000e200ff067b82 */ /* 0x000e220000000a00 */
[----:B------:R-:W1:Y:S01]  /*05e0*/  LDCU.64 UR6, c[0x0][0x380] ;  /* 0x00007000ff0677ac */ /* 0x000e620008000a00 */
[----:B------:R-:W-:Y:S01]  /*05f0*/  MOV R4, UR4 ;  /* 0x0000000400047c02 */ /* 0x000fe20008000f00 */
[C---:B------:R-:W-:Y:S01]  /*0600*/  VIADD R3, R2.reuse, UR4 ;  /* 0x0000000402037c36 */ /* 0x040fe20008000000 */
[----:B------:R-:W-:Y:S02]  /*0610*/  MOV R11, UR18 ;  /* 0x00000012000b7c02 */ /* 0x000fe40008000f00 */
[----:B------:R-:W-:Y:S01]  /*0620*/  IADD3 R14, P0, PT, R2, UR4, RZ ;  /* 0x00000004020e7c10 */ /* 0x000fe2000ff1e0ff */
[----:B------:R-:W-:Y:S01]  /*0630*/  IMAD R5, R4, UR18, R13 ;  /* 0x0000001204057c24 */ /* 0x000fe2000f8e020d */
[----:B------:R-:W2:Y:S01]  /*0640*/  LDC.64 R8, c[0x0][0x380] ;  /* 0x0000e000ff087b82 */ /* 0x000ea20000000a00 */
[----:B------:R-:W-:Y:S02]  /*0650*/  MOV R15, UR18 ;  /* 0x00000012000f7c02 */ /* 0x000fe40008000f00 */
[----:B------:R-:W-:Y:S01]  /*0660*/  MOV R17, UR18 ;  /* 0x0000001200117c02 */ /* 0x000fe20008000f00 */
[----:B0-----:R-:W-:-:S04]  /*0670*/  IMAD.WIDE R6, R5, 0x4, R6 ;  /* 0x0000000405067825 */ /* 0x001fc800078e0206 */
[----:B------:R-:W-:Y:S02]  /*0680*/  IMAD.WIDE.U32 R10, R11, 0x4, R6 ;  /* 0x000000040b0a7825 */ /* 0x000fe400078e0006 */
[----:B------:R-:W3:Y:S02]  /*0690*/  LDG.E R6, desc[UR16][R6.64] ;  /* 0x0000001006067981 */ /* 0x000ee4000c1e1900 */
[----:B--2---:R-:W-:Y:S01]  /*06a0*/  IMAD.WIDE.U32 R8, R3, 0x4, R8 ;  /* 0x0000000403087825 */ /* 0x004fe200078e0008 */
[----:B------:R-:W-:Y:S02]  /*06b0*/  IADD3.X R3, PT, PT, RZ, RZ, RZ, P0, !PT ;  /* 0x000000ffff037210 */ /* 0x000fe400007fe4ff */
[----:B-1----:R-:W-:-:S03]  /*06c0*/  LEA R4, P0, R14, UR6, 0x2 ;  /* 0x000000060e047c11 */ /* 0x002fc6000f8010ff */
[----:B------:R-:W3:Y:S01]  /*06d0*/  LDG.E R9, desc[UR16][R8.64] ;  /* 0x0000001008097981 */ /* 0x000ee2000c1e1900 */
[----:B------:R-:W-:Y:S01]  /*06e0*/  LEA.HI.X R5, R14, UR7, R3, 0x2, P0 ;  /* 0x000000070e057c11 */ /* 0x000fe200080f1403 */
[----:B------:R-:W-:Y:S02]  /*06f0*/  IMAD.WIDE.U32 R14, R15, 0x4, R10 ;  /* 0x000000040f0e7825 */ /* 0x000fe400078e000a */
[----:B------:R-:W2:Y:S04]  /*0700*/  LDG.E R3, desc[UR16][R10.64] ;  /* 0x000000100a037981 */ /* 0x000ea8000c1e1900 */
[----:B------:R-:W2:Y:S01]  /*0710*/  LDG.E R18, desc[UR16][R4.64+0x4] ;  /* 0x0000041004127981 */ /* 0x000ea2000c1e1900 */
[----:B------:R-:W-:-:S03]  /*0720*/  IMAD.WIDE.U32 R16, R17, 0x4, R14 ;  /* 0x0000000411107825 */ /* 0x000fc600078e000e */
[----:B------:R-:W4:Y:S04]  /*0730*/  LDG.E R19, desc[UR16][R14.64] ;  /* 0x000000100e137981 */ /* 0x000f28000c1e1900 */
[----:B------:R-:W4:Y:S04]  /*0740*/  LDG.E R20, desc[UR16][R4.64+0x8] ;  /* 0x0000081004147981 */ /* 0x000f28000c1e1900 */
[----:B------:R-:W5:Y:S04]  /*0750*/  LDG.E R22, desc[UR16][R4.64+0xc] ;  /* 0x00000c1004167981 */ /* 0x000f68000c1e1900 */
[----:B------:R-:W5:Y:S01]  /*0760*/  LDG.E R16, desc[UR16][R16.64] ;  /* 0x0000001010107981 */ /* 0x000f62000c1e1900 */
[----:B------:R-:W-:Y:S01]  /*0770*/  UIADD3 UR4, UPT, UPT, UR4, 0x4, URZ ;  /* 0x0000000404047890 */ /* 0x000fe2000fffe0ff */
[----:B---3--:R-:W-:-:S04]  /*0780*/  IMAD R9, R9, R6, R12 ;  /* 0x0000000609097224 */ /* 0x008fc800078e020c */
[----:B--2---:R-:W-:-:S04]  /*0790*/  IMAD R3, R18, R3, R9 ;  /* 0x0000000312037224 */ /* 0x004fc800078e0209 */
[----:B----4-:R-:W-:-:S04]  /*07a0*/  IMAD R3, R20, R19, R3 ;  /* 0x0000001314037224 */ /* 0x010fc800078e0203 */
[----:B-----5:R-:W-:-:S07]  /*07b0*/  IMAD R12, R22, R16, R3 ;  /* 0x00000010160c7224 */ /* 0x020fce00078e0203 */
.L_x_3:
[----:B------:R-:W-:Y:S05]  /*07c0*/  BRA.U !UP1, `(.L_x_0) ;  /* 0x0000000109a87547 */ /* 0x000fea000b800000 */
[----:B------:R-:W-:Y:S01]  /*07d0*/  UISETP.NE.AND UP0, UPT, UR5, 0x1, UPT ;  /* 0x000000010500788c */ /* 0x000fe2000bf05270 */
[----:B------:R-:W-:Y:S01]  /*07e0*/  MOV R4, UR4 ;  /* 0x0000000400047c02 */ /* 0x000fe20008000f00 */
[----:B------:R-:W-:Y:S02]  /*07f0*/  ULOP3.LUT UR5, UR18, 0x1, URZ, 0xc0, !UPT ;  /* 0x0000000112057892 */ /* 0x000fe4000f8ec0ff */
[----:B------:R-:W-:Y:S02]  /*0800*/  MOV R17, UR18 ;  /* 0x0000001200117c02 */ /* 0x000fe40008000f00 */
[----:B------:R-:W-:Y:S01]  /*0810*/  UISETP.NE.U32.AND UP1, UPT, UR5, 0x1, UPT ;  /* 0x000000010500788c */ /* 0x000fe2000bf25070 */
[----:B------:R-:W-:-:S04]  /*0820*/  PLOP3.LUT P1, PT, PT, PT, UP0, 0x80, 0x8 ;  /* 0x000000000008781c */ /* 0x000fc80003f2f008 */
[----:B------:R-:W0:Y:S01]  /*0830*/  @UP0 LDCU.128 UR8, c[0x0][0x380] ;  /* 0x00007000ff0807ac */ /* 0x000e220008000c00 */
[----:B------:R-:W-:Y:S01]  /*0840*/  PLOP3.LUT P0, PT, PT, PT, UP1, 0x80, 0x8 ;  /* 0x000000000008781c */ /* 0x000fe20003f0f018 */
[----:B------:R-:W1:Y:S04]  /*0850*/  @UP0 LDCU.64 UR6, c[0x0][0x380] ;  /* 0x00007000ff0607ac */ /* 0x000e680008000a00 */
[----:B------:R-:W2:Y:S03]  /*0860*/  @!UP1 LDCU.128 UR12, c[0x0][0x380] ;  /* 0x00007000ff0c97ac */ /* 0x000ea60008000c00 */
[C---:B------:R-:W-:Y:S02]  /*0870*/  @P1 IADD3 R3, PT, PT, R2.reuse, UR4, RZ ;  /* 0x0000000402031c10 */ /* 0x040fe4000fffe0ff */
[----:B------:R-:W-:Y:S01]  /*0880*/  @P1 IADD3 R5, P2, PT, R2, UR4, RZ ;  /* 0x0000000402051c10 */ /* 0x000fe2000ff5e0ff */
[----:B------:R-:W-:-:S03]  /*0890*/  @UP0 UIADD3 UR4, UPT, UPT, UR4, 0x2, URZ ;  /* 0x0000000204040890 */ /* 0x000fc6000fffe0ff */
[----:B------:R-:W-:Y:S02]  /*08a0*/  @P1 IADD3.X R8, PT, PT, RZ, RZ, RZ, P2, !PT ;  /* 0x000000ffff081210 */ /* 0x000fe400017fe4ff */
[----:B0-----:R-:W-:Y:S01]  /*08b0*/  MOV R14, UR8 ;  /* 0x00000008000e7c02 */ /* 0x001fe20008000f00 */
[----:B------:R-:W-:Y:S01]  /*08c0*/  IMAD.U32 R6, RZ, RZ, UR10 ;  /* 0x0000000aff067e24 */ /* 0x000fe2000f8e00ff */
[----:B------:R-:W-:Y:S02]  /*08d0*/  MOV R15, UR9 ;  /* 0x00000009000f7c02 */ /* 0x000fe40008000f00 */
[----:B------:R-:W-:Y:S01]  /*08e0*/  MOV R7, UR11 ;  /* 0x0000000b00077c02 */ /* 0x000fe20008000f00 */
[----:B------:R-:W-:-:S04]  /*08f0*/  @P1 IMAD.WIDE.U32 R14, R3, 0x4, R14 ;  /* 0x00000004030e1825 */ /* 0x000fc800078e000e */
[----:B------:R-:W-:Y:S01]  /*0900*/  @P1 IMAD R3, R4, UR18, R13 ;  /* 0x0000001204031c24 */ /* 0x000fe2000f8e020d */
[----:B-1----:R-:W-:Y:S02]  /*0910*/  @P1 LEA R4, P2, R5, UR6, 0x2 ;  /* 0x0000000605041c11 */ /* 0x002fe4000f8410ff */
[----:B------:R-:W-:Y:S01]  /*0920*/  MOV R18, UR4 ;  /* 0x0000000400127c02 */ /* 0x000fe20008000f00 */
[----:B------:R-:W-:Y:S01]  /*0930*/  @P1 IMAD.WIDE R6, R3, 0x4, R6 ;  /* 0x0000000403061825 */ /* 0x000fe200078e0206 */
[----:B------:R-:W-:Y:S01]  /*0940*/  @P1 LEA.HI.X R5, R5, UR7, R8, 0x2, P2 ;  /* 0x0000000705051c11 */ /* 0x000fe200090f1408 */
[----:B------:R-:W3:Y:S01]  /*0950*/  @P1 LDG.E R3, desc[UR16][R14.64] ;  /* 0x000000100e031981 */ /* 0x000ee2000c1e1900 */
[----:B--2---:R-:W-:Y:S01]  /*0960*/  MOV R8, UR12 ;  /* 0x0000000c00087c02 */ /* 0x004fe20008000f00 */
[----:B------:R-:W-:Y:S01]  /*0970*/  @!P0 IMAD R21, R18, UR18, R13 ;  /* 0x0000001212158c24 */ /* 0x000fe2000f8e020d */
[----:B------:R-:W-:Y:S01]  /*0980*/  MOV R9, UR13 ;  /* 0x0000000d00097c02 */ /* 0x000fe20008000f00 */
[----:B------:R-:W-:Y:S01]  /*0990*/  @P1 IMAD.WIDE.U32 R16, R17, 0x4, R6 ;  /* 0x0000000411101825 */ /* 0x000fe200078e0006 */
[----:B------:R-:W-:Y:S01]  /*09a0*/  @!P0 IADD3 R19, PT, PT, R2, UR4, RZ ;  /* 0x0000000402138c10 */ /* 0x000fe2000fffe0ff */
[----:B------:R-:W3:Y:S01]  /*09b0*/  @P1 LDG.E R6, desc[UR16][R6.64] ;  /* 0x0000001006061981 */ /* 0x000ee2000c1e1900 */
[----:B------:R-:W-:-:S02]  /*09c0*/  MOV R10, UR14 ;  /* 0x0000000e000a7c02 */ /* 0x000fc40008000f00 */
[----:B------:R-:W-:Y:S01]  /*09d0*/  MOV R11, UR15 ;  /* 0x0000000f000b7c02 */ /* 0x000fe20008000f00 */
[----:B------:R-:W-:Y:S01]  /*09e0*/  @!P0 IMAD.WIDE.U32 R8, R19, 0x4, R8 ;  /* 0x0000000413088825 */ /* 0x000fe200078e0008 */
[----:B------:R-:W2:Y:S03]  /*09f0*/  @P1 LDG.E R16, desc[UR16][R16.64] ;  /* 0x0000001010101981 */ /* 0x000ea6000c1e1900 */
[----:B------:R-:W-:Y:S01]  /*0a00*/  @!P0 IMAD.WIDE R10, R21, 0x4, R10 ;  /* 0x00000004150a8825 */ /* 0x000fe200078e020a */
[----:B------:R-:W2:Y:S04]  /*0a10*/  @P1 LDG.E R4, desc[UR16][R4.64+0x4] ;  /* 0x0000041004041981 */ /* 0x000ea8000c1e1900 */
[----:B------:R-:W4:Y:S04]  /*0a20*/  @!P0 LDG.E R9, desc[UR16][R8.64] ;  /* 0x0000001008098981 */ /* 0x000f28000c1e1900 */
[----:B------:R-:W4:Y:S01]  /*0a30*/  @!P0 LDG.E R10, desc[UR16][R10.64] ;  /* 0x000000100a0a8981 */ /* 0x000f22000c1e1900 */
[----:B---3--:R-:W-:-:S04]  /*0a40*/  @P1 IMAD R3, R3, R6, R12 ;  /* 0x0000000603031224 */ /* 0x008fc800078e020c */
[----:B--2---:R-:W-:-:S04]  /*0a50*/  @P1 IMAD R12, R4, R16, R3 ;  /* 0x00000010040c1224 */ /* 0x004fc800078e0203 */
[----:B----4-:R-:W-:-:S07]  /*0a60*/  @!P0 IMAD R12, R9, R10, R12 ;  /* 0x0000000a090c8224 */ /* 0x010fce00078e020c */
.L_x_0:
[----:B------:R-:W0:Y:S01]  /*0a70*/  LDC.64 R2, c[0x0][0x390] ;  /* 0x0000e400ff027b82 */ /* 0x000e220000000a00 */
[----:B------:R-:W-:-:S04]  /*0a80*/  IMAD R13, R0, UR18, R13 ;  /* 0x00000012000d7c24 */ /* 0x000fc8000f8e020d */
[----:B0-----:R-:W-:-:S05]  /*0a90*/  IMAD.WIDE R2, R13, 0x4, R2 ;  /* 0x000000040d027825 */ /* 0x001fca00078e0202 */
[----:B------:R-:W-:Y:S01]  /*0aa0*/  STG.E desc[UR16][R2.64], R12 ;  /* 0x0000000c02007986 */ /* 0x000fe2000c101910 */
[----:B------:R-:W-:Y:S05]  /*0ab0*/  EXIT ;  /* 0x000000000000794d */ /* 0x000fea0003800000 */
.L_x_4:
[----:B------:R-:W-:-:S00]  /*0ac0*/  BRA `(.L_x_4) ;  /* 0xfffffffc00fc7947 */ /* 0x000fc0000383ffff */
[----:B------:R-:W-:-:S00]  /*0ad0*/  NOP ;  /* 0x0000000000007918 */ /* 0x000fc00000000000 */
        /* <DEDUP_REMOVED lines=10> */
.L_x_5:


//--------------------- .nv.shared.reserved.0     --------------------------
	.section	.nv.shared.reserved.0,"aw",@nobits
	.weak		__nv_reservedSMEM_offset_0_alias
	.size		__nv_reservedSMEM_offset_0_alias, 0, 64
	.other		__nv_reservedSMEM_offset_0_alias,@"STO_CUDA_RESERVED_SHARED STV_DEFAULT"
__nv_reservedSMEM_offset_0_alias:
	.zero		0
	.zero		64


//--------------------- .nv.constant0._Z9matrixMulPKiS0_Pii --------------------------
	.section	.nv.constant0._Z9matrixMulPKiS0_Pii,"a",@progbits
	.sectionflags	@""
	.align	4
.nv.constant0._Z9matrixMulPKiS0_Pii:
	.zero		924


//--------------------- SYMBOLS --------------------------

	.type		.nv.reservedSmem.offset0,@object
	.size		.nv.reservedSmem.offset0,0x4
